//
// Generated by NVIDIA NVVM Compiler
//
// Compiler Build ID: CL-36424714
// Cuda compilation tools, release 13.0, V13.0.88
// Based on NVVM 20.0.0
//

.version 9.0
.target sm_100
.address_size 64

	// .globl	_Z18histogram_fine_gpuPKiPii

.visible .entry _Z18histogram_fine_gpuPKiPii(
	.param .u64 .ptr .align 1 _Z18histogram_fine_gpuPKiPii_param_0,
	.param .u64 .ptr .align 1 _Z18histogram_fine_gpuPKiPii_param_1,
	.param .u32 _Z18histogram_fine_gpuPKiPii_param_2
)
{
	.reg .pred 	%p<2>;
	.reg .b32 	%r<8>;
	.reg .b64 	%rd<9>;

	ld.param.u64 	%rd1, [_Z18histogram_fine_gpuPKiPii_param_0];
	ld.param.u64 	%rd2, [_Z18histogram_fine_gpuPKiPii_param_1];
	ld.param.u32 	%r2, [_Z18histogram_fine_gpuPKiPii_param_2];
	mov.u32 	%r3, %tid.x;
	mov.u32 	%r4, %ctaid.x;
	mov.u32 	%r5, %ntid.x;
	mad.lo.s32 	%r1, %r4, %r5, %r3;
	setp.ge.s32 	%p1, %r1, %r2;
	@%p1 bra 	$L__BB0_2;
	cvta.to.global.u64 	%rd3, %rd1;
	cvta.to.global.u64 	%rd4, %rd2;
	mul.wide.s32 	%rd5, %r1, 4;
	add.s64 	%rd6, %rd3, %rd5;
	ld.global.u32 	%r6, [%rd6];
	mul.wide.s32 	%rd7, %r6, 4;
	add.s64 	%rd8, %rd4, %rd7;
	atom.global.add.u32 	%r7, [%rd8], 1;
$L__BB0_2:
	ret;

}


// ===== COMPILED SASS (sm_100) =====

	.target	sm_100

	.elftype	@"ET_EXEC"


//--------------------- .note.nv.tkinfo           --------------------------
	.section	.note.nv.tkinfo,"",@"SHT_NOTE"
	.sectionflags	@"SHF_NOTE_NV_TKINFO"
	.tkinfo
        /*0018*/ 	.word	0x00000002
        /*0030*/ 	.string	""
        /*0030*/ 	.string	"ptxas"
        /*0030*/ 	.string	"Cuda compilation tools, release 13.0, V13.0.88"
        /*0030*/ 	.string	"Build cuda_13.0.r13.0/compiler.36424714_0"
        /*0030*/ 	.string	"-arch sm_100 -m 64 "



//--------------------- .note.nv.cuinfo           --------------------------
	.section	.note.nv.cuinfo,"",@"SHT_NOTE"
	.sectionflags	@"SHF_NOTE_NV_CUINFO"
        /*0018*/ 	.short	0x0002
        /*001a*/ 	.short	0x0064
        /*001c*/ 	.short	0x0082
	.zero		2


//--------------------- .nv.info                  --------------------------
	.section	.nv.info,"",@"SHT_CUDA_INFO"
	.align	4


	//----- nvinfo : EIATTR_REGCOUNT
	.align		4
        /*0000*/ 	.byte	0x04, 0x2f
        /*0002*/ 	.short	(.L_1 - .L_0)
	.align		4
.L_0:
        /*0004*/ 	.word	index@(_Z18histogram_fine_gpuPKiPii)
        /*0008*/ 	.word	0x0000000a


	//----- nvinfo : EIATTR_FRAME_SIZE
	.align		4
.L_1:
        /*000c*/ 	.byte	0x04, 0x11
        /*000e*/ 	.short	(.L_3 - .L_2)
	.align		4
.L_2:
        /*0010*/ 	.word	index@(_Z18histogram_fine_gpuPKiPii)
        /*0014*/ 	.word	0x00000000


	//----- nvinfo : EIATTR_MIN_STACK_SIZE
	.align		4
.L_3:
        /*0018*/ 	.byte	0x04, 0x12
        /*001a*/ 	.short	(.L_5 - .L_4)
	.align		4
.L_4:
        /*001c*/ 	.word	index@(_Z18histogram_fine_gpuPKiPii)
        /*0020*/ 	.word	0x00000000
.L_5:


//--------------------- .nv.compat                --------------------------
	.section	.nv.compat,"",@"SHT_CUDA_COMPAT_INFO"
	.align	4
        /*0000*/ 	.byte	0x02, 0x09, 0x00, 0x00, 0x02, 0x02, 0x01, 0x00, 0x02, 0x05, 0x05, 0x00, 0x03, 0x07, 0x01, 0x01
        /*0010*/ 	.byte	0x02, 0x03, 0x00, 0x00, 0x02, 0x06, 0x01, 0x00, 0x04, 0x0b, 0x08, 0x00, 0x09, 0x00, 0x00, 0x00
        /*0020*/ 	.byte	0x00, 0x00, 0x00, 0x00


//--------------------- .nv.info._Z18histogram_fine_gpuPKiPii --------------------------
	.section	.nv.info._Z18histogram_fine_gpuPKiPii,"",@"SHT_CUDA_INFO"
	.sectionflags	@""
	.align	4


	//----- nvinfo : EIATTR_CUDA_API_VERSION
	.align		4
        /*0000*/ 	.byte	0x04, 0x37
        /*0002*/ 	.short	(.L_7 - .L_6)
.L_6:
        /*0004*/ 	.word	0x00000082


	//----- nvinfo : EIATTR_KPARAM_INFO
	.align		4
.L_7:
        /*0008*/ 	.byte	0x04, 0x17
        /*000a*/ 	.short	(.L_9 - .L_8)
.L_8:
        /*000c*/ 	.word	0x00000000
        /*0010*/ 	.short	0x0002
        /*0012*/ 	.short	0x0010
        /*0014*/ 	.byte	0x00, 0xf0, 0x11, 0x00


	//----- nvinfo : EIATTR_KPARAM_INFO
	.align		4
.L_9:
        /*0018*/ 	.byte	0x04, 0x17
        /*001a*/ 	.short	(.L_11 - .L_10)
.L_10:
        /*001c*/ 	.word	0x00000000
        /*0020*/ 	.short	0x0001
        /*0022*/ 	.short	0x0008
        /*0024*/ 	.byte	0x00, 0xf5, 0x21, 0x00


	//----- nvinfo : EIATTR_KPARAM_INFO
	.align		4
.L_11:
        /*0028*/ 	.byte	0x04, 0x17
        /*002a*/ 	.short	(.L_13 - .L_12)
.L_12:
        /*002c*/ 	.word	0x00000000
        /*0030*/ 	.short	0x0000
        /*0032*/ 	.short	0x0000
        /*0034*/ 	.byte	0x00, 0xf5, 0x21, 0x00


	//----- nvinfo : EIATTR_SPARSE_MMA_MASK
	.align		4
.L_13:
        /*0038*/ 	.byte	0x03, 0x50
        /*003a*/ 	.short	0x0000


	//----- nvinfo : EIATTR_MAXREG_COUNT
	.align		4
        /*003c*/ 	.byte	0x03, 0x1b
        /*003e*/ 	.short	0x00ff


	//----- nvinfo : EIATTR_MERCURY_ISA_VERSION
	.align		4
        /*0040*/ 	.byte	0x03, 0x5f
        /*0042*/ 	.short	0x0101


	//----- nvinfo : EIATTR_VRC_CTA_INIT_COUNT
	.align		4
        /*0044*/ 	.byte	0x02, 0x4a
	.zero		1
	.zero		1


	//----- nvinfo : EIATTR_EXIT_INSTR_OFFSETS
	.align		4
        /*0048*/ 	.byte	0x04, 0x1c
        /*004a*/ 	.short	(.L_15 - .L_14)


	//   ....[0]....
.L_14:
        /*004c*/ 	.word	0x00000070


	//   ....[1]....
        /*0050*/ 	.word	0x00000100


	//----- nvinfo : EIATTR_CBANK_PARAM_SIZE
	.align		4
.L_15:
        /*0054*/ 	.byte	0x03, 0x19
        /*0056*/ 	.short	0x0014


	//----- nvinfo : EIATTR_PARAM_CBANK
	.align		4
        /*0058*/ 	.byte	0x04, 0x0a
        /*005a*/ 	.short	(.L_17 - .L_16)
	.align		4
.L_16:
        /*005c*/ 	.word	index@(.nv.constant0._Z18histogram_fine_gpuPKiPii)
        /*0060*/ 	.short	0x0380
        /*0062*/ 	.short	0x0014


	//----- nvinfo : EIATTR_SW_WAR
	.align		4
.L_17:
        /*0064*/ 	.byte	0x04, 0x36
        /*0066*/ 	.short	(.L_19 - .L_18)
.L_18:
        /*0068*/ 	.word	0x00000008
.L_19:


//--------------------- .nv.callgraph             --------------------------
	.section	.nv.callgraph,"",@"SHT_CUDA_CALLGRAPH"
	.align	4
	.sectionentsize	8
	.align		4
        /*0000*/ 	.word	0x00000000
	.align		4
        /*0004*/ 	.word	0xffffffff
	.align		4
        /*0008*/ 	.word	0x00000000
	.align		4
        /*000c*/ 	.word	0xfffffffe
	.align		4
        /*0010*/ 	.word	0x00000000
	.align		4
        /*0014*/ 	.word	0xfffffffd
	.align		4
        /*0018*/ 	.word	0x00000000
	.align		4
        /*001c*/ 	.word	0xfffffffc


//--------------------- .text._Z18histogram_fine_gpuPKiPii --------------------------
	.section	.text._Z18histogram_fine_gpuPKiPii,"ax",@progbits
	.align	128
        .global         _Z18histogram_fine_gpuPKiPii
        .type           _Z18histogram_fine_gpuPKiPii,@function
        .size           _Z18histogram_fine_gpuPKiPii,(.L_x_1 - _Z18histogram_fine_gpuPKiPii)
        .other          _Z18histogram_fine_gpuPKiPii,@"STO_CUDA_ENTRY STV_DEFAULT"
_Z18histogram_fine_gpuPKiPii:
.text._Z18histogram_fine_gpuPKiPii:
[----:B------:R-:W-:Y:S01]  /*0000*/  LDC R1, c[0x0][0x37c] ;  /* 0x0000df00ff017b82 */ /* 0x000fe20000000800 */
[----:B------:R-:W0:Y:S07]  /*0010*/  S2R R5, SR_TID.X ;  /* 0x0000000000057919 */ /* 0x000e2e0000002100 */
[----:B------:R-:W0:Y:S01]  /*0020*/  S2UR UR4, SR_CTAID.X ;  /* 0x00000000000479c3 */ /* 0x000e220000002500 */
[----:B------:R-:W1:Y:S07]  /*0030*/  LDCU UR5, c[0x0][0x390] ;  /* 0x00007200ff0577ac */ /* 0x000e6e0008000800 */
[----:B------:R-:W0:Y:S02]  /*0040*/  LDC R0, c[0x0][0x360] ;  /* 0x0000d800ff007b82 */ /* 0x000e240000000800 */
[----:B0-----:R-:W-:-:S05]  /*0050*/  IMAD R5, R0, UR4, R5 ;  /* 0x0000000400057c24 */ /* 0x001fca000f8e0205 */
[----:B-1----:R-:W-:-:S13]  /*0060*/  ISETP.GE.AND P0, PT, R5, UR5, PT ;  /* 0x0000000505007c0c */ /* 0x002fda000bf06270 */
[----:B------:R-:W-:Y:S05]  /*0070*/  @P0 EXIT ;  /* 0x000000000000094d */ /* 0x000fea0003800000 */
[----:B------:R-:W0:Y:S01]  /*0080*/  LDC.64 R2, c[0x0][0x380] ;  /* 0x0000e000ff027b82 */ /* 0x000e220000000a00 */
[----:B------:R-:W1:Y:S01]  /*0090*/  LDCU.64 UR4, c[0x0][0x358] ;  /* 0x00006b00ff0477ac */ /* 0x000e620008000a00 */
[----:B0-----:R-:W-:-:S06]  /*00a0*/  IMAD.WIDE R2, R5, 0x4, R2 ;  /* 0x0000000405027825 */ /* 0x001fcc00078e0202 */
[----:B------:R-:W0:Y:S01]  /*00b0*/  LDC.64 R4, c[0x0][0x388] ;  /* 0x0000e200ff047b82 */ /* 0x000e220000000a00 */
[----:B-1----:R-:W0:Y:S01]  /*00c0*/  LDG.E R3, desc[UR4][R2.64] ;  /* 0x0000000402037981 */ /* 0x002e22000c1e1900 */
[----:B------:R-:W-:Y:S02]  /*00d0*/  HFMA2 R7, -RZ, RZ, 0, 5.9604644775390625e-08 ;  /* 0x00000001ff077431 */ /* 0x000fe400000001ff */
[----:B0-----:R-:W-:-:S05]  /*00e0*/  IMAD.WIDE R4, R3, 0x4, R4 ;  /* 0x0000000403047825 */ /* 0x001fca00078e0204 */
[----:B------:R-:W-:Y:S01]  /*00f0*/  REDG.E.ADD.STRONG.GPU desc[UR4][R4.64], R7 ;  /* 0x000000070400798e */ /* 0x000fe2000c12e104 */
[----:B------:R-:W-:Y:S05]  /*0100*/  EXIT ;  /* 0x000000000000794d */ /* 0x000fea0003800000 */
.L_x_0:
[----:B------:R-:W-:-:S00]  /*0110*/  BRA `(.L_x_0) ;  /* 0xfffffffc00fc7947 */ /* 0x000fc0000383ffff */
[----:B------:R-:W-:-:S00]  /*0120*/  NOP ;  /* 0x0000000000007918 */ /* 0x000fc00000000000 */
        /* <DEDUP_REMOVED lines=13> */
.L_x_1:


//--------------------- .nv.shared.reserved.0     --------------------------
	.section	.nv.shared.reserved.0,"aw",@nobits
	.weak		__nv_reservedSMEM_offset_0_alias
	.size		__nv_reservedSMEM_offset_0_alias, 0, 64
	.other		__nv_reservedSMEM_offset_0_alias,@"STO_CUDA_RESERVED_SHARED STV_DEFAULT"
__nv_reservedSMEM_offset_0_alias:
	.zero		0
	.zero		64


//--------------------- .nv.constant0._Z18histogram_fine_gpuPKiPii --------------------------
	.section	.nv.constant0._Z18histogram_fine_gpuPKiPii,"a",@progbits
	.sectionflags	@""
	.align	4
.nv.constant0._Z18histogram_fine_gpuPKiPii:
	.zero		916


//--------------------- SYMBOLS --------------------------

	.type		.nv.reservedSmem.offset0,@object
	.size		.nv.reservedSmem.offset0,0x4
